//
// Generated by NVIDIA NVVM Compiler
//
// Compiler Build ID: CL-36424714
// Cuda compilation tools, release 13.0, V13.0.88
// Based on NVVM 20.0.0
//

.version 9.0
.target sm_100
.address_size 64

	// .globl	_Z6AplusBPiii
.extern .func  (.param .b32 func_retval0) vprintf
(
	.param .b64 vprintf_param_0,
	.param .b64 vprintf_param_1
)
;
.global .align 1 .b8 $str[19] = {71, 80, 85, 58, 32, 37, 100, 58, 32, 65, 43, 66, 32, 61, 32, 37, 100, 10};

.visible .entry _Z6AplusBPiii(
	.param .u64 .ptr .align 1 _Z6AplusBPiii_param_0,
	.param .u32 _Z6AplusBPiii_param_1,
	.param .u32 _Z6AplusBPiii_param_2
)
{
	.local .align 8 .b8 	__local_depot0[8];
	.reg .b64 	%SP;
	.reg .b64 	%SPL;
	.reg .b32 	%r<8>;
	.reg .b64 	%rd<9>;

	mov.u64 	%SPL, __local_depot0;
	cvta.local.u64 	%SP, %SPL;
	ld.param.u64 	%rd1, [_Z6AplusBPiii_param_0];
	ld.param.u32 	%r1, [_Z6AplusBPiii_param_1];
	ld.param.u32 	%r2, [_Z6AplusBPiii_param_2];
	cvta.to.global.u64 	%rd2, %rd1;
	add.u64 	%rd3, %SP, 0;
	add.u64 	%rd4, %SPL, 0;
	mov.u32 	%r3, %tid.x;
	add.s32 	%r4, %r1, %r3;
	add.s32 	%r5, %r4, %r2;
	mul.wide.u32 	%rd5, %r3, 4;
	add.s64 	%rd6, %rd2, %rd5;
	st.global.u32 	[%rd6], %r5;
	st.local.v2.u32 	[%rd4], {%r3, %r5};
	mov.u64 	%rd7, $str;
	cvta.global.u64 	%rd8, %rd7;
	{ // callseq 0, 0
	.param .b64 param0;
	st.param.b64 	[param0], %rd8;
	.param .b64 param1;
	st.param.b64 	[param1], %rd3;
	.param .b32 retval0;
	call.uni (retval0), 
	vprintf, 
	(
	param0, 
	param1
	);
	ld.param.b32 	%r6, [retval0];
	} // callseq 0
	ret;

}


// ===== COMPILED SASS (sm_100) =====

	.target	sm_100

	.elftype	@"ET_EXEC"


//--------------------- .note.nv.tkinfo           --------------------------
	.section	.note.nv.tkinfo,"",@"SHT_NOTE"
	.sectionflags	@"SHF_NOTE_NV_TKINFO"
	.tkinfo
        /*0018*/ 	.word	0x00000002
        /*0030*/ 	.string	""
        /*0030*/ 	.string	"ptxas"
        /*0030*/ 	.string	"Cuda compilation tools, release 13.0, V13.0.88"
        /*0030*/ 	.string	"Build cuda_13.0.r13.0/compiler.36424714_0"
        /*0030*/ 	.string	"-arch sm_100 -m 64 "



//--------------------- .note.nv.cuinfo           --------------------------
	.section	.note.nv.cuinfo,"",@"SHT_NOTE"
	.sectionflags	@"SHF_NOTE_NV_CUINFO"
        /*0018*/ 	.short	0x0002
        /*001a*/ 	.short	0x0064
        /*001c*/ 	.short	0x0082
	.zero		2


//--------------------- .nv.info                  --------------------------
	.section	.nv.info,"",@"SHT_CUDA_INFO"
	.align	4


	//----- nvinfo : EIATTR_REGCOUNT
	.align		4
        /*0000*/ 	.byte	0x04, 0x2f
        /*0002*/ 	.short	(.L_2 - .L_1)
	.align		4
.L_1:
        /*0004*/ 	.word	index@(_Z6AplusBPiii)
        /*0008*/ 	.word	0x00000018


	//----- nvinfo : EIATTR_FRAME_SIZE
	.align		4
.L_2:
        /*000c*/ 	.byte	0x04, 0x11
        /*000e*/ 	.short	(.L_4 - .L_3)
	.align		4
.L_3:
        /*0010*/ 	.word	index@(_Z6AplusBPiii)
        /*0014*/ 	.word	0x00000008


	//----- nvinfo : EIATTR_MIN_STACK_SIZE
	.align		4
.L_4:
        /*0018*/ 	.byte	0x04, 0x12
        /*001a*/ 	.short	(.L_6 - .L_5)
	.align		4
.L_5:
        /*001c*/ 	.word	index@(_Z6AplusBPiii)
        /*0020*/ 	.word	0x00000008
.L_6:


//--------------------- .nv.compat                --------------------------
	.section	.nv.compat,"",@"SHT_CUDA_COMPAT_INFO"
	.align	4
        /*0000*/ 	.byte	0x02, 0x09, 0x00, 0x00, 0x02, 0x02, 0x01, 0x00, 0x02, 0x05, 0x05, 0x00, 0x03, 0x07, 0x01, 0x01
        /*0010*/ 	.byte	0x02, 0x03, 0x00, 0x00, 0x02, 0x06, 0x01, 0x00, 0x04, 0x0b, 0x08, 0x00, 0x09, 0x00, 0x00, 0x00
        /*0020*/ 	.byte	0x00, 0x00, 0x00, 0x00


//--------------------- .nv.info._Z6AplusBPiii    --------------------------
	.section	.nv.info._Z6AplusBPiii,"",@"SHT_CUDA_INFO"
	.sectionflags	@""
	.align	4


	//----- nvinfo : EIATTR_CUDA_API_VERSION
	.align		4
        /*0000*/ 	.byte	0x04, 0x37
        /*0002*/ 	.short	(.L_8 - .L_7)
.L_7:
        /*0004*/ 	.word	0x00000082


	//----- nvinfo : EIATTR_KPARAM_INFO
	.align		4
.L_8:
        /*0008*/ 	.byte	0x04, 0x17
        /*000a*/ 	.short	(.L_10 - .L_9)
.L_9:
        /*000c*/ 	.word	0x00000000
        /*0010*/ 	.short	0x0002
        /*0012*/ 	.short	0x000c
        /*0014*/ 	.byte	0x00, 0xf0, 0x11, 0x00


	//----- nvinfo : EIATTR_KPARAM_INFO
	.align		4
.L_10:
        /*0018*/ 	.byte	0x04, 0x17
        /*001a*/ 	.short	(.L_12 - .L_11)
.L_11:
        /*001c*/ 	.word	0x00000000
        /*0020*/ 	.short	0x0001
        /*0022*/ 	.short	0x0008
        /*0024*/ 	.byte	0x00, 0xf0, 0x11, 0x00


	//----- nvinfo : EIATTR_KPARAM_INFO
	.align		4
.L_12:
        /*0028*/ 	.byte	0x04, 0x17
        /*002a*/ 	.short	(.L_14 - .L_13)
.L_13:
        /*002c*/ 	.word	0x00000000
        /*0030*/ 	.short	0x0000
        /*0032*/ 	.short	0x0000
        /*0034*/ 	.byte	0x00, 0xf5, 0x21, 0x00


	//----- nvinfo : EIATTR_SPARSE_MMA_MASK
	.align		4
.L_14:
        /*0038*/ 	.byte	0x03, 0x50
        /*003a*/ 	.short	0x0000


	//----- nvinfo : EIATTR_MAXREG_COUNT
	.align		4
        /*003c*/ 	.byte	0x03, 0x1b
        /*003e*/ 	.short	0x00ff


	//----- nvinfo : EIATTR_EXTERNS
	.align		4
        /*0040*/ 	.byte	0x04, 0x0f
        /*0042*/ 	.short	(.L_16 - .L_15)


	//   ....[0]....
	.align		4
.L_15:
        /*0044*/ 	.word	index@(vprintf)


	//----- nvinfo : EIATTR_MERCURY_ISA_VERSION
	.align		4
.L_16:
        /*0048*/ 	.byte	0x03, 0x5f
        /*004a*/ 	.short	0x0101


	//----- nvinfo : EIATTR_VRC_CTA_INIT_COUNT
	.align		4
        /*004c*/ 	.byte	0x02, 0x4a
	.zero		1
	.zero		1


	//----- nvinfo : EIATTR_SYSCALL_OFFSETS
	.align		4
        /*0050*/ 	.byte	0x04, 0x46
        /*0052*/ 	.short	(.L_18 - .L_17)


	//   ....[0]....
.L_17:
        /*0054*/ 	.word	0x00000140


	//----- nvinfo : EIATTR_EXIT_INSTR_OFFSETS
	.align		4
.L_18:
        /*0058*/ 	.byte	0x04, 0x1c
        /*005a*/ 	.short	(.L_20 - .L_19)


	//   ....[0]....
.L_19:
        /*005c*/ 	.word	0x00000150


	//----- nvinfo : EIATTR_CBANK_PARAM_SIZE
	.align		4
.L_20:
        /*0060*/ 	.byte	0x03, 0x19
        /*0062*/ 	.short	0x0010


	//----- nvinfo : EIATTR_PARAM_CBANK
	.align		4
        /*0064*/ 	.byte	0x04, 0x0a
        /*0066*/ 	.short	(.L_22 - .L_21)
	.align		4
.L_21:
        /*0068*/ 	.word	index@(.nv.constant0._Z6AplusBPiii)
        /*006c*/ 	.short	0x0380
        /*006e*/ 	.short	0x0010


	//----- nvinfo : EIATTR_SW_WAR
	.align		4
.L_22:
        /*0070*/ 	.byte	0x04, 0x36
        /*0072*/ 	.short	(.L_24 - .L_23)
.L_23:
        /*0074*/ 	.word	0x00000008
.L_24:


//--------------------- .nv.callgraph             --------------------------
	.section	.nv.callgraph,"",@"SHT_CUDA_CALLGRAPH"
	.align	4
	.sectionentsize	8
	.align		4
        /*0000*/ 	.word	0x00000000
	.align		4
        /*0004*/ 	.word	0xffffffff
	.align		4
        /*0008*/ 	.word	index@(_Z6AplusBPiii)
	.align		4
        /*000c*/ 	.word	index@(vprintf)
	.align		4
        /*0010*/ 	.word	0x00000000
	.align		4
        /*0014*/ 	.word	0xfffffffe
	.align		4
        /*0018*/ 	.word	0x00000000
	.align		4
        /*001c*/ 	.word	0xfffffffd
	.align		4
        /*0020*/ 	.word	0x00000000
	.align		4
        /*0024*/ 	.word	0xfffffffc


//--------------------- .nv.constant4             --------------------------
	.section	.nv.constant4,"a",@progbits
	.align	8
	.align		8
.nv.constant4:
        /*0000*/ 	.dword	vprintf
	.align		8
        /*0008*/ 	.dword	$str


//--------------------- .text._Z6AplusBPiii       --------------------------
	.section	.text._Z6AplusBPiii,"ax",@progbits
	.align	128
        .global         _Z6AplusBPiii
        .type           _Z6AplusBPiii,@function
        .size           _Z6AplusBPiii,(.L_x_2 - _Z6AplusBPiii)
        .other          _Z6AplusBPiii,@"STO_CUDA_ENTRY STV_DEFAULT"
_Z6AplusBPiii:
.text._Z6AplusBPiii:
[----:B------:R-:W0:Y:S01]  /*0000*/  LDC R1, c[0x0][0x37c] ;  /* 0x0000df00ff017b82 */ /* 0x000e220000000800 */
[----:B------:R-:W1:Y:S07]  /*0010*/  S2R R10, SR_TID.X ;  /* 0x00000000000a7919 */ /* 0x000e6e0000002100 */
[----:B------:R-:W1:Y:S01]  /*0020*/  LDC.64 R4, c[0x0][0x388] ;  /* 0x0000e200ff047b82 */ /* 0x000e620000000a00 */
[----:B------:R-:W2:Y:S01]  /*0030*/  LDCU.64 UR4, c[0x0][0x358] ;  /* 0x00006b00ff0477ac */ /* 0x000ea20008000a00 */
[----:B0-----:R-:W-:Y:S01]  /*0040*/  VIADD R1, R1, 0xfffffff8 ;  /* 0xfffffff801017836 */ /* 0x001fe20000000000 */
[----:B------:R-:W-:Y:S01]  /*0050*/  MOV R0, 0x0 ;  /* 0x0000000000007802 */ /* 0x000fe20000000f00 */
[----:B------:R-:W0:Y:S04]  /*0060*/  LDCU UR6, c[0x0][0x2f8] ;  /* 0x00005f00ff0677ac */ /* 0x000e280008000800 */
[----:B------:R-:W3:Y:S01]  /*0070*/  LDC.64 R2, c[0x0][0x380] ;  /* 0x0000e000ff027b82 */ /* 0x000ee20000000a00 */
[----:B------:R-:W4:Y:S07]  /*0080*/  LDCU.64 UR8, c[0x4][0x8] ;  /* 0x01000100ff0877ac */ /* 0x000f2e0008000a00 */
[----:B------:R5:W5:Y:S01]  /*0090*/  LDC.64 R8, c[0x4][R0] ;  /* 0x0100000000087b82 */ /* 0x000b620000000a00 */
[----:B0-----:R-:W-:-:S02]  /*00a0*/  IADD3 R6, P0, PT, R1, UR6, RZ ;  /* 0x0000000601067c10 */ /* 0x001fc4000ff1e0ff */
[----:B-1----:R-:W-:Y:S01]  /*00b0*/  IADD3 R11, PT, PT, R5, R10, R4 ;  /* 0x0000000a050b7210 */ /* 0x002fe20007ffe004 */
[----:B---3--:R-:W-:Y:S01]  /*00c0*/  IMAD.WIDE.U32 R2, R10, 0x4, R2 ;  /* 0x000000040a027825 */ /* 0x008fe200078e0002 */
[----:B----4-:R-:W-:-:S03]  /*00d0*/  MOV R5, UR9 ;  /* 0x0000000900057c02 */ /* 0x010fc60008000f00 */
[----:B------:R0:W-:Y:S01]  /*00e0*/  STL.64 [R1], R10 ;  /* 0x0000000a01007387 */ /* 0x0001e20000100a00 */
[----:B------:R-:W-:-:S03]  /*00f0*/  IMAD.U32 R4, RZ, RZ, UR8 ;  /* 0x00000008ff047e24 */ /* 0x000fc6000f8e00ff */
[----:B--2---:R0:W-:Y:S01]  /*0100*/  STG.E desc[UR4][R2.64], R11 ;  /* 0x0000000b02007986 */ /* 0x0041e2000c101904 */
[----:B------:R-:W1:Y:S02]  /*0110*/  LDCU UR4, c[0x0][0x2fc] ;  /* 0x00005f80ff0477ac */ /* 0x000e640008000800 */
[----:B01---5:R-:W-:-:S07]  /*0120*/  IMAD.X R7, RZ, RZ, UR4, P0 ;  /* 0x00000004ff077e24 */ /* 0x023fce00080e06ff */
[----:B------:R-:W-:-:S07]  /*0130*/  LEPC R20, `(.L_x_0) ;  /* 0x000000001014794e */ /* 0x000fce0000000000 */
[----:B------:R-:W-:Y:S05]  /*0140*/  CALL.ABS.NOINC R8 ;  /* 0x0000000008007343 */ /* 0x000fea0003c00000 */
.L_x_0:
[----:B------:R-:W-:Y:S05]  /*0150*/  EXIT ;  /* 0x000000000000794d */ /* 0x000fea0003800000 */
.L_x_1:
[----:B------:R-:W-:-:S00]  /*0160*/  BRA `(.L_x_1) ;  /* 0xfffffffc00fc7947 */ /* 0x000fc0000383ffff */
[----:B------:R-:W-:-:S00]  /*0170*/  NOP ;  /* 0x0000000000007918 */ /* 0x000fc00000000000 */
        /* <DEDUP_REMOVED lines=8> */
.L_x_2:


//--------------------- .nv.global.init           --------------------------
	.section	.nv.global.init,"aw",@progbits
.nv.global.init:
	.type		$str,@object
	.size		$str,(.L_0 - $str)
$str:
        /*0000*/ 	.byte	0x47, 0x50, 0x55, 0x3a, 0x20, 0x25, 0x64, 0x3a, 0x20, 0x41, 0x2b, 0x42, 0x20, 0x3d, 0x20, 0x25
        /*0010*/ 	.byte	0x64, 0x0a, 0x00
.L_0:


//--------------------- .nv.shared.reserved.0     --------------------------
	.section	.nv.shared.reserved.0,"aw",@nobits
	.weak		__nv_reservedSMEM_offset_0_alias
	.size		__nv_reservedSMEM_offset_0_alias, 0, 64
	.other		__nv_reservedSMEM_offset_0_alias,@"STO_CUDA_RESERVED_SHARED STV_DEFAULT"
__nv_reservedSMEM_offset_0_alias:
	.zero		0
	.zero		64


//--------------------- .nv.constant0._Z6AplusBPiii --------------------------
	.section	.nv.constant0._Z6AplusBPiii,"a",@progbits
	.sectionflags	@""
	.align	4
.nv.constant0._Z6AplusBPiii:
	.zero		912


//--------------------- SYMBOLS --------------------------

	.type		.nv.reservedSmem.offset0,@object
	.size		.nv.reservedSmem.offset0,0x4
	.type		vprintf,@function
